//
// Generated by NVIDIA NVVM Compiler
//
// Compiler Build ID: CL-36424714
// Cuda compilation tools, release 13.0, V13.0.88
// Based on NVVM 20.0.0
//

.version 9.0
.target sm_100
.address_size 64

	// .globl	_Z5Hellov
.extern .func  (.param .b32 func_retval0) vprintf
(
	.param .b64 vprintf_param_0,
	.param .b64 vprintf_param_1
)
;
.global .align 1 .b8 $str[34] = {72, 101, 108, 108, 111, 32, 102, 114, 111, 109, 32, 116, 104, 114, 101, 97, 100, 32, 37, 100, 32, 105, 110, 32, 98, 108, 111, 99, 107, 32, 37, 100, 10};

.visible .entry _Z5Hellov()
{
	.local .align 8 .b8 	__local_depot0[8];
	.reg .b64 	%SP;
	.reg .b64 	%SPL;
	.reg .b32 	%r<5>;
	.reg .b64 	%rd<5>;

	mov.u64 	%SPL, __local_depot0;
	cvta.local.u64 	%SP, %SPL;
	add.u64 	%rd1, %SP, 0;
	add.u64 	%rd2, %SPL, 0;
	mov.u32 	%r1, %tid.x;
	mov.u32 	%r2, %ctaid.x;
	st.local.v2.u32 	[%rd2], {%r1, %r2};
	mov.u64 	%rd3, $str;
	cvta.global.u64 	%rd4, %rd3;
	{ // callseq 0, 0
	.param .b64 param0;
	st.param.b64 	[param0], %rd4;
	.param .b64 param1;
	st.param.b64 	[param1], %rd1;
	.param .b32 retval0;
	call.uni (retval0), 
	vprintf, 
	(
	param0, 
	param1
	);
	ld.param.b32 	%r3, [retval0];
	} // callseq 0
	ret;

}


// ===== COMPILED SASS (sm_100) =====

	.target	sm_100

	.elftype	@"ET_EXEC"


//--------------------- .note.nv.tkinfo           --------------------------
	.section	.note.nv.tkinfo,"",@"SHT_NOTE"
	.sectionflags	@"SHF_NOTE_NV_TKINFO"
	.tkinfo
        /*0018*/ 	.word	0x00000002
        /*0030*/ 	.string	""
        /*0030*/ 	.string	"ptxas"
        /*0030*/ 	.string	"Cuda compilation tools, release 13.0, V13.0.88"
        /*0030*/ 	.string	"Build cuda_13.0.r13.0/compiler.36424714_0"
        /*0030*/ 	.string	"-arch sm_100 -m 64 "



//--------------------- .note.nv.cuinfo           --------------------------
	.section	.note.nv.cuinfo,"",@"SHT_NOTE"
	.sectionflags	@"SHF_NOTE_NV_CUINFO"
        /*0018*/ 	.short	0x0002
        /*001a*/ 	.short	0x0064
        /*001c*/ 	.short	0x0082
	.zero		2


//--------------------- .nv.info                  --------------------------
	.section	.nv.info,"",@"SHT_CUDA_INFO"
	.align	4


	//----- nvinfo : EIATTR_REGCOUNT
	.align		4
        /*0000*/ 	.byte	0x04, 0x2f
        /*0002*/ 	.short	(.L_2 - .L_1)
	.align		4
.L_1:
        /*0004*/ 	.word	index@(_Z5Hellov)
        /*0008*/ 	.word	0x00000018


	//----- nvinfo : EIATTR_FRAME_SIZE
	.align		4
.L_2:
        /*000c*/ 	.byte	0x04, 0x11
        /*000e*/ 	.short	(.L_4 - .L_3)
	.align		4
.L_3:
        /*0010*/ 	.word	index@(_Z5Hellov)
        /*0014*/ 	.word	0x00000008


	//----- nvinfo : EIATTR_MIN_STACK_SIZE
	.align		4
.L_4:
        /*0018*/ 	.byte	0x04, 0x12
        /*001a*/ 	.short	(.L_6 - .L_5)
	.align		4
.L_5:
        /*001c*/ 	.word	index@(_Z5Hellov)
        /*0020*/ 	.word	0x00000008
.L_6:


//--------------------- .nv.compat                --------------------------
	.section	.nv.compat,"",@"SHT_CUDA_COMPAT_INFO"
	.align	4
        /*0000*/ 	.byte	0x02, 0x09, 0x00, 0x00, 0x02, 0x02, 0x01, 0x00, 0x02, 0x05, 0x05, 0x00, 0x03, 0x07, 0x01, 0x01
        /*0010*/ 	.byte	0x02, 0x03, 0x00, 0x00, 0x02, 0x06, 0x01, 0x00, 0x04, 0x0b, 0x08, 0x00, 0x09, 0x00, 0x00, 0x00
        /*0020*/ 	.byte	0x00, 0x00, 0x00, 0x00


//--------------------- .nv.info._Z5Hellov        --------------------------
	.section	.nv.info._Z5Hellov,"",@"SHT_CUDA_INFO"
	.sectionflags	@""
	.align	4


	//----- nvinfo : EIATTR_CUDA_API_VERSION
	.align		4
        /*0000*/ 	.byte	0x04, 0x37
        /*0002*/ 	.short	(.L_8 - .L_7)
.L_7:
        /*0004*/ 	.word	0x00000082


	//----- nvinfo : EIATTR_SPARSE_MMA_MASK
	.align		4
.L_8:
        /*0008*/ 	.byte	0x03, 0x50
        /*000a*/ 	.short	0x0000


	//----- nvinfo : EIATTR_MAXREG_COUNT
	.align		4
        /*000c*/ 	.byte	0x03, 0x1b
        /*000e*/ 	.short	0x00ff


	//----- nvinfo : EIATTR_EXTERNS
	.align		4
        /*0010*/ 	.byte	0x04, 0x0f
        /*0012*/ 	.short	(.L_10 - .L_9)


	//   ....[0]....
	.align		4
.L_9:
        /*0014*/ 	.word	index@(vprintf)


	//----- nvinfo : EIATTR_MERCURY_ISA_VERSION
	.align		4
.L_10:
        /*0018*/ 	.byte	0x03, 0x5f
        /*001a*/ 	.short	0x0101


	//----- nvinfo : EIATTR_VRC_CTA_INIT_COUNT
	.align		4
        /*001c*/ 	.byte	0x02, 0x4a
	.zero		1
	.zero		1


	//----- nvinfo : EIATTR_SYSCALL_OFFSETS
	.align		4
        /*0020*/ 	.byte	0x04, 0x46
        /*0022*/ 	.short	(.L_12 - .L_11)


	//   ....[0]....
.L_11:
        /*0024*/ 	.word	0x000000f0


	//----- nvinfo : EIATTR_EXIT_INSTR_OFFSETS
	.align		4
.L_12:
        /*0028*/ 	.byte	0x04, 0x1c
        /*002a*/ 	.short	(.L_14 - .L_13)


	//   ....[0]....
.L_13:
        /*002c*/ 	.word	0x00000100


	//----- nvinfo : EIATTR_SW_WAR
	.align		4
.L_14:
        /*0030*/ 	.byte	0x04, 0x36
        /*0032*/ 	.short	(.L_16 - .L_15)
.L_15:
        /*0034*/ 	.word	0x00000008
.L_16:


//--------------------- .nv.callgraph             --------------------------
	.section	.nv.callgraph,"",@"SHT_CUDA_CALLGRAPH"
	.align	4
	.sectionentsize	8
	.align		4
        /*0000*/ 	.word	0x00000000
	.align		4
        /*0004*/ 	.word	0xffffffff
	.align		4
        /*0008*/ 	.word	index@(_Z5Hellov)
	.align		4
        /*000c*/ 	.word	index@(vprintf)
	.align		4
        /*0010*/ 	.word	0x00000000
	.align		4
        /*0014*/ 	.word	0xfffffffe
	.align		4
        /*0018*/ 	.word	0x00000000
	.align		4
        /*001c*/ 	.word	0xfffffffd
	.align		4
        /*0020*/ 	.word	0x00000000
	.align		4
        /*0024*/ 	.word	0xfffffffc


//--------------------- .nv.constant4             --------------------------
	.section	.nv.constant4,"a",@progbits
	.align	8
	.align		8
.nv.constant4:
        /*0000*/ 	.dword	vprintf
	.align		8
        /*0008*/ 	.dword	$str


//--------------------- .text._Z5Hellov           --------------------------
	.section	.text._Z5Hellov,"ax",@progbits
	.align	128
        .global         _Z5Hellov
        .type           _Z5Hellov,@function
        .size           _Z5Hellov,(.L_x_2 - _Z5Hellov)
        .other          _Z5Hellov,@"STO_CUDA_ENTRY STV_DEFAULT"
_Z5Hellov:
.text._Z5Hellov:
[----:B------:R-:W0:Y:S01]  /*0000*/  LDC R1, c[0x0][0x37c] ;  /* 0x0000df00ff017b82 */ /* 0x000e220000000800 */
[----:B------:R-:W1:Y:S01]  /*0010*/  S2R R8, SR_TID.X ;  /* 0x0000000000087919 */ /* 0x000e620000002100 */
[----:B0-----:R-:W-:Y:S01]  /*0020*/  VIADD R1, R1, 0xfffffff8 ;  /* 0xfffffff801017836 */ /* 0x001fe20000000000 */
[----:B------:R-:W-:Y:S01]  /*0030*/  MOV R0, 0x0 ;  /* 0x0000000000007802 */ /* 0x000fe20000000f00 */
[----:B------:R-:W0:Y:S01]  /*0040*/  LDCU UR4, c[0x0][0x2f8] ;  /* 0x00005f00ff0477ac */ /* 0x000e220008000800 */
[----:B------:R-:W1:Y:S03]  /*0050*/  S2R R9, SR_CTAID.X ;  /* 0x0000000000097919 */ /* 0x000e660000002500 */
[----:B------:R2:W3:Y:S01]  /*0060*/  LDC.64 R2, c[0x4][R0] ;  /* 0x0100000000027b82 */ /* 0x0004e20000000a00 */
[----:B------:R-:W4:Y:S01]  /*0070*/  LDCU.64 UR6, c[0x4][0x8] ;  /* 0x01000100ff0677ac */ /* 0x000f220008000a00 */
[----:B------:R-:W5:Y:S01]  /*0080*/  LDCU UR5, c[0x0][0x2fc] ;  /* 0x00005f80ff0577ac */ /* 0x000f620008000800 */
[----:B0-----:R-:W-:Y:S01]  /*0090*/  IADD3 R6, P0, PT, R1, UR4, RZ ;  /* 0x0000000401067c10 */ /* 0x001fe2000ff1e0ff */
[----:B----4-:R-:W-:Y:S01]  /*00a0*/  IMAD.U32 R4, RZ, RZ, UR6 ;  /* 0x00000006ff047e24 */ /* 0x010fe2000f8e00ff */
[----:B------:R-:W-:-:S03]  /*00b0*/  MOV R5, UR7 ;  /* 0x0000000700057c02 */ /* 0x000fc60008000f00 */
[----:B-----5:R-:W-:Y:S01]  /*00c0*/  IMAD.X R7, RZ, RZ, UR5, P0 ;  /* 0x00000005ff077e24 */ /* 0x020fe200080e06ff */
[----:B-1----:R2:W-:Y:S07]  /*00d0*/  STL.64 [R1], R8 ;  /* 0x0000000801007387 */ /* 0x0025ee0000100a00 */
[----:B------:R-:W-:-:S07]  /*00e0*/  LEPC R20, `(.L_x_0) ;  /* 0x000000001014794e */ /* 0x000fce0000000000 */
[----:B--23--:R-:W-:Y:S05]  /*00f0*/  CALL.ABS.NOINC R2 ;  /* 0x0000000002007343 */ /* 0x00cfea0003c00000 */
.L_x_0:
[----:B------:R-:W-:Y:S05]  /*0100*/  EXIT ;  /* 0x000000000000794d */ /* 0x000fea0003800000 */
.L_x_1:
[----:B------:R-:W-:-:S00]  /*0110*/  BRA `(.L_x_1) ;  /* 0xfffffffc00fc7947 */ /* 0x000fc0000383ffff */
[----:B------:R-:W-:-:S00]  /*0120*/  NOP ;  /* 0x0000000000007918 */ /* 0x000fc00000000000 */
        /* <DEDUP_REMOVED lines=13> */
.L_x_2:


//--------------------- .nv.global.init           --------------------------
	.section	.nv.global.init,"aw",@progbits
.nv.global.init:
	.type		$str,@object
	.size		$str,(.L_0 - $str)
$str:
        /*0000*/ 	.byte	0x48, 0x65, 0x6c, 0x6c, 0x6f, 0x20, 0x66, 0x72, 0x6f, 0x6d, 0x20, 0x74, 0x68, 0x72, 0x65, 0x61
        /*0010*/ 	.byte	0x64, 0x20, 0x25, 0x64, 0x20, 0x69, 0x6e, 0x20, 0x62, 0x6c, 0x6f, 0x63, 0x6b, 0x20, 0x25, 0x64
        /*0020*/ 	.byte	0x0a, 0x00
.L_0:


//--------------------- .nv.shared.reserved.0     --------------------------
	.section	.nv.shared.reserved.0,"aw",@nobits
	.weak		__nv_reservedSMEM_offset_0_alias
	.size		__nv_reservedSMEM_offset_0_alias, 0, 64
	.other		__nv_reservedSMEM_offset_0_alias,@"STO_CUDA_RESERVED_SHARED STV_DEFAULT"
__nv_reservedSMEM_offset_0_alias:
	.zero		0
	.zero		64


//--------------------- .nv.constant0._Z5Hellov   --------------------------
	.section	.nv.constant0._Z5Hellov,"a",@progbits
	.sectionflags	@""
	.align	4
.nv.constant0._Z5Hellov:
	.zero		896


//--------------------- SYMBOLS --------------------------

	.type		.nv.reservedSmem.offset0,@object
	.size		.nv.reservedSmem.offset0,0x4
	.type		vprintf,@function
